	.headerflags	@"EF_CUDA_TEXMODE_UNIFIED EF_CUDA_64BIT_ADDRESS EF_CUDA_ACCELERATORS EF_CUDA_SM90 EF_CUDA_VIRTUAL_SM(EF_CUDA_SM90)"
	.elftype	@"ET_EXEC"


//--------------------- .nv.info                  --------------------------
	.section	.nv.info,"",@"SHT_CUDA_INFO"
	.align	4


	//----- nvinfo : EIATTR_REGCOUNT
	.align		4
        /*0000*/ 	.byte	0x04, 0x2f
        /*0002*/ 	.short	(.L_2 - .L_1)
	.align		4
.L_1:
        /*0004*/ 	.word	index@(triton_poi_fused_add_mul_pow_tanh_12)
        /*0008*/ 	.word	0x0000000c


	//----- nvinfo : EIATTR_MIN_STACK_SIZE
	.align		4
.L_2:
        /*000c*/ 	.byte	0x04, 0x12
        /*000e*/ 	.short	(.L_4 - .L_3)
	.align		4
.L_3:
        /*0010*/ 	.word	index@(triton_poi_fused_add_mul_pow_tanh_12)
        /*0014*/ 	.word	0x00000000


	//----- nvinfo : EIATTR_FRAME_SIZE
	.align		4
.L_4:
        /*0018*/ 	.byte	0x04, 0x11
        /*001a*/ 	.short	(.L_6 - .L_5)
	.align		4
.L_5:
        /*001c*/ 	.word	index@(triton_poi_fused_add_mul_pow_tanh_12)
        /*0020*/ 	.word	0x00000000


	//----- nvinfo : EIATTR_MIN_STACK_SIZE
	.align		4
.L_6:
        /*0024*/ 	.byte	0x04, 0x12
        /*0026*/ 	.short	(.L_8 - .L_7)
	.align		4
.L_7:
        /*0028*/ 	.word	index@(triton_poi_fused_add_mul_pow_tanh_12)
        /*002c*/ 	.word	0x00000000
.L_8:


//--------------------- .nv.info.triton_poi_fused_add_mul_pow_tanh_12 --------------------------
	.section	.nv.info.triton_poi_fused_add_mul_pow_tanh_12,"",@"SHT_CUDA_INFO"
	.sectionflags	@""
	.align	4


	//----- nvinfo : EIATTR_CUDA_API_VERSION
	.align		4
        /*0000*/ 	.byte	0x04, 0x37
        /*0002*/ 	.short	(.L_10 - .L_9)
.L_9:
        /*0004*/ 	.word	0x0000007c


	//----- nvinfo : EIATTR_KPARAM_INFO
	.align		4
.L_10:
        /*0008*/ 	.byte	0x04, 0x17
        /*000a*/ 	.short	(.L_12 - .L_11)
.L_11:
        /*000c*/ 	.word	0x00000000
        /*0010*/ 	.short	0x0002
        /*0012*/ 	.short	0x0010
        /*0014*/ 	.byte	0x00, 0xf0, 0x11, 0x00


	//----- nvinfo : EIATTR_KPARAM_INFO
	.align		4
.L_12:
        /*0018*/ 	.byte	0x04, 0x17
        /*001a*/ 	.short	(.L_14 - .L_13)
.L_13:
        /*001c*/ 	.word	0x00000000
        /*0020*/ 	.short	0x0001
        /*0022*/ 	.short	0x0008
        /*0024*/ 	.byte	0x00, 0xf4, 0x21, 0x00


	//----- nvinfo : EIATTR_KPARAM_INFO
	.align		4
.L_14:
        /*0028*/ 	.byte	0x04, 0x17
        /*002a*/ 	.short	(.L_16 - .L_15)
.L_15:
        /*002c*/ 	.word	0x00000000
        /*0030*/ 	.short	0x0000
        /*0032*/ 	.short	0x0000
        /*0034*/ 	.byte	0x00, 0xf4, 0x21, 0x00


	//----- nvinfo : EIATTR_SPARSE_MMA_MASK
	.align		4
.L_16:
        /*0038*/ 	.byte	0x03, 0x50
        /*003a*/ 	.short	0x0000


	//----- nvinfo : EIATTR_MAXREG_COUNT
	.align		4
        /*003c*/ 	.byte	0x03, 0x1b
        /*003e*/ 	.short	0x00ff


	//----- nvinfo : EIATTR_EXIT_INSTR_OFFSETS
	.align		4
        /*0040*/ 	.byte	0x04, 0x1c
        /*0042*/ 	.short	(.L_18 - .L_17)


	//   ....[0]....
.L_17:
        /*0044*/ 	.word	0x000002f0


	//   ....[1]....
        /*0048*/ 	.word	0x00000310


	//----- nvinfo : EIATTR_REQNTID
	.align		4
.L_18:
        /*004c*/ 	.byte	0x04, 0x10
        /*004e*/ 	.short	(.L_20 - .L_19)
.L_19:
        /*0050*/ 	.word	0x00000080
        /*0054*/ 	.word	0x00000001
        /*0058*/ 	.word	0x00000001


	//----- nvinfo : EIATTR_CRS_STACK_SIZE
	.align		4
.L_20:
        /*005c*/ 	.byte	0x04, 0x1e
        /*005e*/ 	.short	(.L_22 - .L_21)
.L_21:
        /*0060*/ 	.word	0x00000000


	//----- nvinfo : EIATTR_CBANK_PARAM_SIZE
	.align		4
.L_22:
        /*0064*/ 	.byte	0x03, 0x19
        /*0066*/ 	.short	0x0014


	//----- nvinfo : EIATTR_PARAM_CBANK
	.align		4
        /*0068*/ 	.byte	0x04, 0x0a
        /*006a*/ 	.short	(.L_24 - .L_23)
	.align		4
.L_23:
        /*006c*/ 	.word	index@(.nv.constant0.triton_poi_fused_add_mul_pow_tanh_12)
        /*0070*/ 	.short	0x0210
        /*0072*/ 	.short	0x0014


	//----- nvinfo : EIATTR_SW_WAR
	.align		4
.L_24:
        /*0074*/ 	.byte	0x04, 0x36
        /*0076*/ 	.short	(.L_26 - .L_25)
.L_25:
        /*0078*/ 	.word	0x00000008
.L_26:


//--------------------- .nv.callgraph             --------------------------
	.section	.nv.callgraph,"",@"SHT_CUDA_CALLGRAPH"
	.align	4
	.sectionentsize	8
	.align		4
        /*0000*/ 	.word	0x00000000
	.align		4
        /*0004*/ 	.word	0xffffffff
	.align		4
        /*0008*/ 	.word	0x00000000
	.align		4
        /*000c*/ 	.word	0xfffffffe
	.align		4
        /*0010*/ 	.word	0x00000000
	.align		4
        /*0014*/ 	.word	0xfffffffd
	.align		4
        /*0018*/ 	.word	0x00000000
	.align		4
        /*001c*/ 	.word	0xfffffffc


//--------------------- .nv.constant4             --------------------------
	.section	.nv.constant4,"a",@progbits
	.align	8
	.align		8
.nv.constant4:
        /*0000*/ 	.dword	_$_str


//--------------------- .text.triton_poi_fused_add_mul_pow_tanh_12 --------------------------
	.section	.text.triton_poi_fused_add_mul_pow_tanh_12,"ax",@progbits
	.align	128
        .global         triton_poi_fused_add_mul_pow_tanh_12
        .type           triton_poi_fused_add_mul_pow_tanh_12,@function
        .size           triton_poi_fused_add_mul_pow_tanh_12,(.L_x_6 - triton_poi_fused_add_mul_pow_tanh_12)
        .other          triton_poi_fused_add_mul_pow_tanh_12,@"STO_CUDA_ENTRY STV_DEFAULT"
triton_poi_fused_add_mul_pow_tanh_12:
.text.triton_poi_fused_add_mul_pow_tanh_12:
[----:B------:R-:W0:Y:S02]  /*0000*/  LDC R1, c[0x0][0x28] ;  /* 0x00000a00ff017b82 */ /* 0x000e240000000800 */
[----:B------:R-:W1:Y:S01]  /*0010*/  S2R R2, SR_TID.X ;  /* 0x0000000000027919 */ /* 0x000e620000002100 */
[----:B------:R-:W-:Y:S01]  /*0020*/  ULDC.64 UR4, c[0x0][0x208] ;  /* 0x0000820000047ab9 */ /* 0x000fe20000000a00 */
[----:B------:R-:W-:Y:S01]  /*0030*/  BSSY B0, `(.L_x_0) ;  /* 0x000000a000007945 */ /* 0x000fe20003800000 */
[----:B------:R-:W-:Y:S01]  /*0040*/  HFMA2.MMA R4, -RZ, RZ, 0, 0 ;  /* 0x00000000ff047435 */ /* 0x000fe200000001ff */
[----:B------:R-:W2:Y:S01]  /*0050*/  S2R R3, SR_CTAID.X ;  /* 0x0000000000037919 */ /* 0x000ea20000002500 */
[----:B-1----:R-:W-:-:S04]  /*0060*/  LOP3.LUT R2, R2, 0x7f, RZ, 0xc0, !PT ;  /* 0x0000007f02027812 */ /* 0x002fc800078ec0ff */
[----:B--2---:R-:W-:-:S04]  /*0070*/  LEA R2, R3, R2, 0x7 ;  /* 0x0000000203027211 */ /* 0x004fc800078e38ff */
[----:B------:R-:W-:-:S13]  /*0080*/  ISETP.GE.AND P0, PT, R2, 0x80, PT ;  /* 0x000000800200780c */ /* 0x000fda0003f06270 */
[----:B------:R-:W-:Y:S05]  /*0090*/  @P0 BRA `(.L_x_1) ;  /* 0x00000000000c0947 */ /* 0x000fea0003800000 */
[----:B------:R-:W1:Y:S02]  /*00a0*/  LDC.64 R4, c[0x0][0x210] ;  /* 0x00008400ff047b82 */ /* 0x000e640000000a00 */
[----:B-1----:R-:W-:-:S06]  /*00b0*/  IMAD.WIDE R4, R2, 0x4, R4 ;  /* 0x0000000402047825 */ /* 0x002fcc00078e0204 */
[----:B------:R1:W5:Y:S02]  /*00c0*/  LDG.E R4, desc[UR4][R4.64] ;  /* 0x0000000404047981 */ /* 0x000364000c1e1900 */
.L_x_1:
[----:B------:R-:W-:Y:S05]  /*00d0*/  BSYNC B0 ;  /* 0x0000000000007941 */ /* 0x000fea0003800000 */
.L_x_0:
[-C--:B-----5:R-:W-:Y:S01]  /*00e0*/  FMUL R3, R4, R4.reuse ;  /* 0x0000000404037220 */ /* 0x0a0fe20000400000 */
[----:B------:R-:W-:Y:S01]  /*00f0*/  BSSY B0, `(.L_x_2) ;  /* 0x0000019000007945 */ /* 0x000fe20003800000 */
[----:B------:R-:W-:Y:S02]  /*0100*/  SHF.R.S32.HI R7, RZ, 0x1f, R2 ;  /* 0x0000001fff077819 */ /* 0x000fe40000011402 */
[----:B------:R-:W-:-:S04]  /*0110*/  FMUL R3, R3, R4 ;  /* 0x0000000403037220 */ /* 0x000fc80000400000 */
[----:B------:R-:W-:-:S04]  /*0120*/  FFMA R3, R3, 0.044714998453855514526, R4 ;  /* 0x3d37271303037823 */ /* 0x000fc80000000004 */
[----:B------:R-:W-:-:S04]  /*0130*/  FMUL R9, R3, 0.79788458347320556641 ;  /* 0x3f4c422a03097820 */ /* 0x000fc80000400000 */
[----:B------:R-:W-:-:S05]  /*0140*/  FADD.FTZ R6, |R9|, -RZ ;  /* 0x800000ff09067221 */ /* 0x000fca0000010200 */
[----:B------:R-:W-:-:S13]  /*0150*/  FSETP.GE.AND P1, PT, R6, 0.60000002384185791016, PT ;  /* 0x3f19999a0600780b */ /* 0x000fda0003f26000 */
[----:B------:R-:W-:Y:S05]  /*0160*/  @!P1 BRA `(.L_x_3) ;  /* 0x0000000000289947 */ /* 0x000fea0003800000 */
[C---:B------:R-:W-:Y:S01]  /*0170*/  FMUL R3, R6.reuse, 2.8853900432586669922 ;  /* 0x4038aa3b06037820 */ /* 0x040fe20000400000 */
[----:B------:R-:W-:Y:S02]  /*0180*/  MOV R0, 0x3f800000 ;  /* 0x3f80000000007802 */ /* 0x000fe40000000f00 */
[----:B------:R-:W-:-:S03]  /*0190*/  FSETP.GE.AND P1, PT, R6, 9.010913848876953125, PT ;  /* 0x41102cb40600780b */ /* 0x000fc60003f26000 */
[----:B------:R-:W2:Y:S02]  /*01a0*/  MUFU.EX2 R3, R3 ;  /* 0x0000000300037308 */ /* 0x000ea40000000800 */
[----:B-12---:R-:W-:-:S06]  /*01b0*/  FADD R5, R3, 1 ;  /* 0x3f80000003057421 */ /* 0x006fcc0000000000 */
[----:B------:R-:W1:Y:S02]  /*01c0*/  MUFU.RCP R5, R5 ;  /* 0x0000000500057308 */ /* 0x000e640000001000 */
[----:B-1----:R-:W-:-:S05]  /*01d0*/  FFMA.FTZ R0, R5, -2, R0 ;  /* 0xc000000005007823 */ /* 0x002fca0000010000 */
[----:B------:R-:W-:-:S04]  /*01e0*/  FSEL R0, R0, 1, !P1 ;  /* 0x3f80000000007808 */ /* 0x000fc80004800000 */
[----:B------:R-:W-:Y:S01]  /*01f0*/  LOP3.LUT R0, R0, 0x80000000, R9, 0xf8, !PT ;  /* 0x8000000000007812 */ /* 0x000fe200078ef809 */
[----:B------:R-:W-:Y:S06]  /*0200*/  BRA `(.L_x_4) ;  /* 0x00000000001c7947 */ /* 0x000fec0003800000 */
.L_x_3:
[----:B------:R-:W-:Y:S01]  /*0210*/  HFMA2.MMA R0, -RZ, RZ, 1.125, -9232 ;  /* 0x3c80f082ff007435 */ /* 0x000fe200000001ff */
[----:B------:R-:W-:-:S09]  /*0220*/  FMUL R3, R9, R9 ;  /* 0x0000000909037220 */ /* 0x000fd20000400000 */
[----:B------:R-:W-:-:S04]  /*0230*/  FFMA.FTZ R0, R3, R0, -0.052303962409496307373 ;  /* 0xbd563cae03007423 */ /* 0x000fc80000010000 */
[----:B------:R-:W-:-:S04]  /*0240*/  FFMA.FTZ R0, R3, R0, 0.1331529766321182251 ;  /* 0x3e08594103007423 */ /* 0x000fc80000010000 */
[----:B------:R-:W-:-:S04]  /*0250*/  FFMA.FTZ R0, R3, R0, -0.33332768082618713379 ;  /* 0xbeaaa9ed03007423 */ /* 0x000fc80000010000 */
[----:B------:R-:W-:-:S04]  /*0260*/  FFMA.FTZ R0, R3, R0, RZ ;  /* 0x0000000003007223 */ /* 0x000fc800000100ff */
[----:B------:R-:W-:-:S07]  /*0270*/  FFMA.FTZ R0, R9, R0, R9 ;  /* 0x0000000009007223 */ /* 0x000fce0000010009 */
.L_x_4:
[----:B------:R-:W-:Y:S05]  /*0280*/  BSYNC B0 ;  /* 0x0000000000007941 */ /* 0x000fea0003800000 */
.L_x_2:
[----:B------:R-:W-:Y:S01]  /*0290*/  ULDC.64 UR6, c[0x0][0x218] ;  /* 0x0000860000067ab9 */ /* 0x000fe20000000a00 */
[----:B------:R-:W-:Y:S01]  /*02a0*/  FMUL R3, R4, 0.5 ;  /* 0x3f00000004037820 */ /* 0x000fe20000400000 */
[----:B------:R-:W-:Y:S01]  /*02b0*/  LEA R4, P1, R2, UR6, 0x2 ;  /* 0x0000000602047c11 */ /* 0x000fe2000f8210ff */
[----:B------:R-:W-:-:S03]  /*02c0*/  FADD R0, R0, 1 ;  /* 0x3f80000000007421 */ /* 0x000fc60000000000 */
[----:B-1----:R-:W-:Y:S01]  /*02d0*/  LEA.HI.X R5, R2, UR7, R7, 0x2, P1 ;  /* 0x0000000702057c11 */ /* 0x002fe200088f1407 */
[----:B------:R-:W-:Y:S01]  /*02e0*/  FMUL R3, R3, R0 ;  /* 0x0000000003037220 */ /* 0x000fe20000400000 */
[----:B------:R-:W-:Y:S07]  /*02f0*/  @P0 EXIT ;  /* 0x000000000000094d */ /* 0x000fee0003800000 */
[----:B------:R-:W-:Y:S01]  /*0300*/  STG.E desc[UR4][R4.64], R3 ;  /* 0x0000000304007986 */ /* 0x000fe2000c101904 */
[----:B------:R-:W-:Y:S05]  /*0310*/  EXIT ;  /* 0x000000000000794d */ /* 0x000fea0003800000 */
.L_x_5:
[----:B------:R-:W-:-:S00]  /*0320*/  BRA `(.L_x_5) ;  /* 0xfffffffc00fc7947 */ /* 0x000fc0000383ffff */
[----:B------:R-:W-:-:S00]  /*0330*/  NOP ;  /* 0x0000000000007918 */ /* 0x000fc00000000000 */
        /* <DEDUP_REMOVED lines=12> */
.L_x_6:


//--------------------- .nv.global.init           --------------------------
	.section	.nv.global.init,"aw",@progbits
.nv.global.init:
	.type		_$_str,@object
	.size		_$_str,(.L_0 - _$_str)
_$_str:
        /*0000*/ 	.byte	0x5f, 0x5f, 0x43, 0x55, 0x44, 0x41, 0x5f, 0x46, 0x54, 0x5a, 0x00
.L_0:


//--------------------- .nv.constant0.triton_poi_fused_add_mul_pow_tanh_12 --------------------------
	.section	.nv.constant0.triton_poi_fused_add_mul_pow_tanh_12,"a",@progbits
	.sectionflags	@""
	.align	4
.nv.constant0.triton_poi_fused_add_mul_pow_tanh_12:
	.zero		548
